//
// Generated by NVIDIA NVVM Compiler
//
// Compiler Build ID: CL-36424714
// Cuda compilation tools, release 13.0, V13.0.88
// Based on NVVM 20.0.0
//

.version 9.0
.target sm_100
.address_size 64

	// .globl	_Z15matrixVecKernelPfS_S_m

.visible .entry _Z15matrixVecKernelPfS_S_m(
	.param .u64 .ptr .align 1 _Z15matrixVecKernelPfS_S_m_param_0,
	.param .u64 .ptr .align 1 _Z15matrixVecKernelPfS_S_m_param_1,
	.param .u64 .ptr .align 1 _Z15matrixVecKernelPfS_S_m_param_2,
	.param .u64 _Z15matrixVecKernelPfS_S_m_param_3
)
{
	.reg .pred 	%p<10>;
	.reg .b32 	%r<41>;
	.reg .b32 	%f<62>;
	.reg .b64 	%rd<87>;

	ld.param.u64 	%rd23, [_Z15matrixVecKernelPfS_S_m_param_0];
	ld.param.u64 	%rd24, [_Z15matrixVecKernelPfS_S_m_param_1];
	ld.param.u64 	%rd21, [_Z15matrixVecKernelPfS_S_m_param_2];
	ld.param.u64 	%rd22, [_Z15matrixVecKernelPfS_S_m_param_3];
	cvta.to.global.u64 	%rd1, %rd24;
	cvta.to.global.u64 	%rd2, %rd23;
	mov.u32 	%r13, %ntid.y;
	mov.u32 	%r14, %ctaid.y;
	mov.u32 	%r15, %tid.y;
	mad.lo.s32 	%r16, %r13, %r14, %r15;
	cvt.u64.u32 	%rd3, %r16;
	setp.le.u64 	%p1, %rd22, %rd3;
	@%p1 bra 	$L__BB0_13;
	mul.lo.s64 	%rd4, %rd22, %rd3;
	and.b64  	%rd5, %rd22, 7;
	setp.lt.u64 	%p2, %rd22, 8;
	mov.b32 	%r40, 0;
	mov.b64 	%rd85, 0;
	@%p2 bra 	$L__BB0_4;
	and.b64  	%rd85, %rd22, -8;
	add.s64 	%rd82, %rd1, 16;
	shl.b64 	%rd26, %rd4, 2;
	add.s64 	%rd27, %rd26, %rd2;
	add.s64 	%rd81, %rd27, 16;
	mov.b32 	%r40, 0;
	mov.u64 	%rd83, %rd85;
$L__BB0_3:
	.pragma "nounroll";
	ld.global.f32 	%f1, [%rd81+-16];
	ld.global.f32 	%f2, [%rd82+-16];
	cvt.rn.f32.s32 	%f3, %r40;
	fma.rn.f32 	%f4, %f1, %f2, %f3;
	cvt.rzi.s32.f32 	%r20, %f4;
	ld.global.f32 	%f5, [%rd81+-12];
	ld.global.f32 	%f6, [%rd82+-12];
	cvt.rn.f32.s32 	%f7, %r20;
	fma.rn.f32 	%f8, %f5, %f6, %f7;
	cvt.rzi.s32.f32 	%r21, %f8;
	ld.global.f32 	%f9, [%rd81+-8];
	ld.global.f32 	%f10, [%rd82+-8];
	cvt.rn.f32.s32 	%f11, %r21;
	fma.rn.f32 	%f12, %f9, %f10, %f11;
	cvt.rzi.s32.f32 	%r22, %f12;
	ld.global.f32 	%f13, [%rd81+-4];
	ld.global.f32 	%f14, [%rd82+-4];
	cvt.rn.f32.s32 	%f15, %r22;
	fma.rn.f32 	%f16, %f13, %f14, %f15;
	cvt.rzi.s32.f32 	%r23, %f16;
	ld.global.f32 	%f17, [%rd81];
	ld.global.f32 	%f18, [%rd82];
	cvt.rn.f32.s32 	%f19, %r23;
	fma.rn.f32 	%f20, %f17, %f18, %f19;
	cvt.rzi.s32.f32 	%r24, %f20;
	ld.global.f32 	%f21, [%rd81+4];
	ld.global.f32 	%f22, [%rd82+4];
	cvt.rn.f32.s32 	%f23, %r24;
	fma.rn.f32 	%f24, %f21, %f22, %f23;
	cvt.rzi.s32.f32 	%r25, %f24;
	ld.global.f32 	%f25, [%rd81+8];
	ld.global.f32 	%f26, [%rd82+8];
	cvt.rn.f32.s32 	%f27, %r25;
	fma.rn.f32 	%f28, %f25, %f26, %f27;
	cvt.rzi.s32.f32 	%r26, %f28;
	ld.global.f32 	%f29, [%rd81+12];
	ld.global.f32 	%f30, [%rd82+12];
	cvt.rn.f32.s32 	%f31, %r26;
	fma.rn.f32 	%f32, %f29, %f30, %f31;
	cvt.rzi.s32.f32 	%r40, %f32;
	add.s64 	%rd83, %rd83, -8;
	add.s64 	%rd82, %rd82, 32;
	add.s64 	%rd81, %rd81, 32;
	setp.ne.s64 	%p3, %rd83, 0;
	@%p3 bra 	$L__BB0_3;
$L__BB0_4:
	setp.eq.s64 	%p4, %rd5, 0;
	@%p4 bra 	$L__BB0_12;
	and.b64  	%rd16, %rd22, 3;
	setp.lt.u64 	%p5, %rd5, 4;
	@%p5 bra 	$L__BB0_7;
	add.s64 	%rd28, %rd85, %rd4;
	shl.b64 	%rd29, %rd28, 2;
	add.s64 	%rd30, %rd2, %rd29;
	ld.global.f32 	%f33, [%rd30];
	shl.b64 	%rd31, %rd85, 2;
	add.s64 	%rd32, %rd1, %rd31;
	ld.global.f32 	%f34, [%rd32];
	cvt.rn.f32.s32 	%f35, %r40;
	fma.rn.f32 	%f36, %f33, %f34, %f35;
	cvt.rzi.s32.f32 	%r28, %f36;
	add.s64 	%rd33, %rd85, 1;
	and.b64  	%rd34, %rd33, 4294967295;
	add.s64 	%rd35, %rd34, %rd4;
	shl.b64 	%rd36, %rd35, 2;
	add.s64 	%rd37, %rd2, %rd36;
	ld.global.f32 	%f37, [%rd37];
	shl.b64 	%rd38, %rd33, 2;
	and.b64  	%rd39, %rd38, 17179869180;
	add.s64 	%rd40, %rd1, %rd39;
	ld.global.f32 	%f38, [%rd40];
	cvt.rn.f32.s32 	%f39, %r28;
	fma.rn.f32 	%f40, %f37, %f38, %f39;
	cvt.rzi.s32.f32 	%r29, %f40;
	add.s64 	%rd41, %rd85, 2;
	and.b64  	%rd42, %rd41, 4294967295;
	add.s64 	%rd43, %rd42, %rd4;
	shl.b64 	%rd44, %rd43, 2;
	add.s64 	%rd45, %rd2, %rd44;
	ld.global.f32 	%f41, [%rd45];
	shl.b64 	%rd46, %rd41, 2;
	and.b64  	%rd47, %rd46, 17179869180;
	add.s64 	%rd48, %rd1, %rd47;
	ld.global.f32 	%f42, [%rd48];
	cvt.rn.f32.s32 	%f43, %r29;
	fma.rn.f32 	%f44, %f41, %f42, %f43;
	cvt.rzi.s32.f32 	%r30, %f44;
	add.s64 	%rd49, %rd85, 3;
	and.b64  	%rd50, %rd49, 4294967295;
	add.s64 	%rd51, %rd50, %rd4;
	shl.b64 	%rd52, %rd51, 2;
	add.s64 	%rd53, %rd2, %rd52;
	ld.global.f32 	%f45, [%rd53];
	shl.b64 	%rd54, %rd49, 2;
	and.b64  	%rd55, %rd54, 17179869180;
	add.s64 	%rd56, %rd1, %rd55;
	ld.global.f32 	%f46, [%rd56];
	cvt.rn.f32.s32 	%f47, %r30;
	fma.rn.f32 	%f48, %f45, %f46, %f47;
	cvt.rzi.s32.f32 	%r40, %f48;
	add.s64 	%rd57, %rd85, 4;
	and.b64  	%rd85, %rd57, 4294967295;
$L__BB0_7:
	setp.eq.s64 	%p6, %rd16, 0;
	@%p6 bra 	$L__BB0_12;
	setp.eq.s64 	%p7, %rd16, 1;
	@%p7 bra 	$L__BB0_10;
	add.s64 	%rd58, %rd85, %rd4;
	shl.b64 	%rd59, %rd58, 2;
	add.s64 	%rd60, %rd2, %rd59;
	ld.global.f32 	%f49, [%rd60];
	shl.b64 	%rd61, %rd85, 2;
	add.s64 	%rd62, %rd1, %rd61;
	ld.global.f32 	%f50, [%rd62];
	cvt.rn.f32.s32 	%f51, %r40;
	fma.rn.f32 	%f52, %f49, %f50, %f51;
	cvt.rzi.s32.f32 	%r32, %f52;
	add.s64 	%rd63, %rd85, 1;
	and.b64  	%rd64, %rd63, 4294967295;
	add.s64 	%rd65, %rd64, %rd4;
	shl.b64 	%rd66, %rd65, 2;
	add.s64 	%rd67, %rd2, %rd66;
	ld.global.f32 	%f53, [%rd67];
	shl.b64 	%rd68, %rd63, 2;
	and.b64  	%rd69, %rd68, 17179869180;
	add.s64 	%rd70, %rd1, %rd69;
	ld.global.f32 	%f54, [%rd70];
	cvt.rn.f32.s32 	%f55, %r32;
	fma.rn.f32 	%f56, %f53, %f54, %f55;
	cvt.rzi.s32.f32 	%r40, %f56;
	add.s64 	%rd71, %rd85, 2;
	and.b64  	%rd85, %rd71, 4294967295;
$L__BB0_10:
	and.b64  	%rd72, %rd22, 1;
	setp.eq.b64 	%p8, %rd72, 1;
	not.pred 	%p9, %p8;
	@%p9 bra 	$L__BB0_12;
	add.s64 	%rd73, %rd85, %rd4;
	shl.b64 	%rd74, %rd73, 2;
	add.s64 	%rd75, %rd2, %rd74;
	ld.global.f32 	%f57, [%rd75];
	shl.b64 	%rd76, %rd85, 2;
	add.s64 	%rd77, %rd1, %rd76;
	ld.global.f32 	%f58, [%rd77];
	cvt.rn.f32.s32 	%f59, %r40;
	fma.rn.f32 	%f60, %f57, %f58, %f59;
	cvt.rzi.s32.f32 	%r40, %f60;
$L__BB0_12:
	cvt.rn.f32.s32 	%f61, %r40;
	cvta.to.global.u64 	%rd78, %rd21;
	shl.b64 	%rd79, %rd3, 2;
	add.s64 	%rd80, %rd78, %rd79;
	st.global.f32 	[%rd80], %f61;
$L__BB0_13:
	ret;

}
	// .globl	_Z15matrixAddKernelPfS_S_m
.visible .entry _Z15matrixAddKernelPfS_S_m(
	.param .u64 .ptr .align 1 _Z15matrixAddKernelPfS_S_m_param_0,
	.param .u64 .ptr .align 1 _Z15matrixAddKernelPfS_S_m_param_1,
	.param .u64 .ptr .align 1 _Z15matrixAddKernelPfS_S_m_param_2,
	.param .u64 _Z15matrixAddKernelPfS_S_m_param_3
)
{
	.reg .pred 	%p<2>;
	.reg .b32 	%r<11>;
	.reg .b32 	%f<4>;
	.reg .b64 	%rd<15>;

	ld.param.u64 	%rd1, [_Z15matrixAddKernelPfS_S_m_param_0];
	ld.param.u64 	%rd2, [_Z15matrixAddKernelPfS_S_m_param_1];
	ld.param.u64 	%rd3, [_Z15matrixAddKernelPfS_S_m_param_2];
	ld.param.u64 	%rd4, [_Z15matrixAddKernelPfS_S_m_param_3];
	mov.u32 	%r3, %ctaid.x;
	mov.u32 	%r4, %ntid.x;
	mov.u32 	%r5, %tid.x;
	mad.lo.s32 	%r1, %r3, %r4, %r5;
	mov.u32 	%r6, %ctaid.y;
	mov.u32 	%r7, %ntid.y;
	mov.u32 	%r8, %tid.y;
	mad.lo.s32 	%r2, %r6, %r7, %r8;
	cvt.u64.u32 	%rd5, %r2;
	cvt.u64.u32 	%rd6, %r1;
	max.u64 	%rd7, %rd5, %rd6;
	setp.ge.u64 	%p1, %rd7, %rd4;
	@%p1 bra 	$L__BB1_2;
	cvta.to.global.u64 	%rd8, %rd1;
	cvta.to.global.u64 	%rd9, %rd2;
	cvta.to.global.u64 	%rd10, %rd3;
	cvt.u32.u64 	%r9, %rd4;
	mad.lo.s32 	%r10, %r2, %r9, %r1;
	mul.wide.s32 	%rd11, %r10, 4;
	add.s64 	%rd12, %rd8, %rd11;
	ld.global.f32 	%f1, [%rd12];
	add.s64 	%rd13, %rd9, %rd11;
	ld.global.f32 	%f2, [%rd13];
	add.f32 	%f3, %f1, %f2;
	add.s64 	%rd14, %rd10, %rd11;
	st.global.f32 	[%rd14], %f3;
$L__BB1_2:
	ret;

}


// ===== COMPILED SASS (sm_100) =====

	.target	sm_100

	.elftype	@"ET_EXEC"


//--------------------- .note.nv.tkinfo           --------------------------
	.section	.note.nv.tkinfo,"",@"SHT_NOTE"
	.sectionflags	@"SHF_NOTE_NV_TKINFO"
	.tkinfo
        /*0018*/ 	.word	0x00000002
        /*0030*/ 	.string	""
        /*0030*/ 	.string	"ptxas"
        /*0030*/ 	.string	"Cuda compilation tools, release 13.0, V13.0.88"
        /*0030*/ 	.string	"Build cuda_13.0.r13.0/compiler.36424714_0"
        /*0030*/ 	.string	"-arch sm_100 -m 64 "



//--------------------- .note.nv.cuinfo           --------------------------
	.section	.note.nv.cuinfo,"",@"SHT_NOTE"
	.sectionflags	@"SHF_NOTE_NV_CUINFO"
        /*0018*/ 	.short	0x0002
        /*001a*/ 	.short	0x0064
        /*001c*/ 	.short	0x0082
	.zero		2


//--------------------- .nv.info                  --------------------------
	.section	.nv.info,"",@"SHT_CUDA_INFO"
	.align	4


	//----- nvinfo : EIATTR_REGCOUNT
	.align		4
        /*0000*/ 	.byte	0x04, 0x2f
        /*0002*/ 	.short	(.L_1 - .L_0)
	.align		4
.L_0:
        /*0004*/ 	.word	index@(_Z15matrixVecKernelPfS_S_m)
        /*0008*/ 	.word	0x00000020


	//----- nvinfo : EIATTR_FRAME_SIZE
	.align		4
.L_1:
        /*000c*/ 	.byte	0x04, 0x11
        /*000e*/ 	.short	(.L_3 - .L_2)
	.align		4
.L_2:
        /*0010*/ 	.word	index@(_Z15matrixVecKernelPfS_S_m)
        /*0014*/ 	.word	0x00000000


	//----- nvinfo : EIATTR_REGCOUNT
	.align		4
.L_3:
        /*0018*/ 	.byte	0x04, 0x2f
        /*001a*/ 	.short	(.L_5 - .L_4)
	.align		4
.L_4:
        /*001c*/ 	.word	index@(_Z15matrixAddKernelPfS_S_m)
        /*0020*/ 	.word	0x0000000c


	//----- nvinfo : EIATTR_FRAME_SIZE
	.align		4
.L_5:
        /*0024*/ 	.byte	0x04, 0x11
        /*0026*/ 	.short	(.L_7 - .L_6)
	.align		4
.L_6:
        /*0028*/ 	.word	index@(_Z15matrixAddKernelPfS_S_m)
        /*002c*/ 	.word	0x00000000


	//----- nvinfo : EIATTR_MIN_STACK_SIZE
	.align		4
.L_7:
        /*0030*/ 	.byte	0x04, 0x12
        /*0032*/ 	.short	(.L_9 - .L_8)
	.align		4
.L_8:
        /*0034*/ 	.word	index@(_Z15matrixAddKernelPfS_S_m)
        /*0038*/ 	.word	0x00000000


	//----- nvinfo : EIATTR_MIN_STACK_SIZE
	.align		4
.L_9:
        /*003c*/ 	.byte	0x04, 0x12
        /*003e*/ 	.short	(.L_11 - .L_10)
	.align		4
.L_10:
        /*0040*/ 	.word	index@(_Z15matrixVecKernelPfS_S_m)
        /*0044*/ 	.word	0x00000000
.L_11:


//--------------------- .nv.compat                --------------------------
	.section	.nv.compat,"",@"SHT_CUDA_COMPAT_INFO"
	.align	4
        /*0000*/ 	.byte	0x02, 0x09, 0x00, 0x00, 0x02, 0x02, 0x01, 0x00, 0x02, 0x05, 0x05, 0x00, 0x03, 0x07, 0x01, 0x01
        /*0010*/ 	.byte	0x02, 0x03, 0x00, 0x00, 0x02, 0x06, 0x01, 0x00, 0x04, 0x0b, 0x08, 0x00, 0x09, 0x00, 0x00, 0x00
        /*0020*/ 	.byte	0x00, 0x00, 0x00, 0x00


//--------------------- .nv.info._Z15matrixAddKernelPfS_S_m --------------------------
	.section	.nv.info._Z15matrixAddKernelPfS_S_m,"",@"SHT_CUDA_INFO"
	.sectionflags	@""
	.align	4


	//----- nvinfo : EIATTR_CUDA_API_VERSION
	.align		4
        /*0000*/ 	.byte	0x04, 0x37
        /*0002*/ 	.short	(.L_13 - .L_12)
.L_12:
        /*0004*/ 	.word	0x00000082


	//----- nvinfo : EIATTR_KPARAM_INFO
	.align		4
.L_13:
        /*0008*/ 	.byte	0x04, 0x17
        /*000a*/ 	.short	(.L_15 - .L_14)
.L_14:
        /*000c*/ 	.word	0x00000000
        /*0010*/ 	.short	0x0003
        /*0012*/ 	.short	0x0018
        /*0014*/ 	.byte	0x00, 0xf0, 0x21, 0x00


	//----- nvinfo : EIATTR_KPARAM_INFO
	.align		4
.L_15:
        /*0018*/ 	.byte	0x04, 0x17
        /*001a*/ 	.short	(.L_17 - .L_16)
.L_16:
        /*001c*/ 	.word	0x00000000
        /*0020*/ 	.short	0x0002
        /*0022*/ 	.short	0x0010
        /*0024*/ 	.byte	0x00, 0xf5, 0x21, 0x00


	//----- nvinfo : EIATTR_KPARAM_INFO
	.align		4
.L_17:
        /*0028*/ 	.byte	0x04, 0x17
        /*002a*/ 	.short	(.L_19 - .L_18)
.L_18:
        /*002c*/ 	.word	0x00000000
        /*0030*/ 	.short	0x0001
        /*0032*/ 	.short	0x0008
        /*0034*/ 	.byte	0x00, 0xf5, 0x21, 0x00


	//----- nvinfo : EIATTR_KPARAM_INFO
	.align		4
.L_19:
        /*0038*/ 	.byte	0x04, 0x17
        /*003a*/ 	.short	(.L_21 - .L_20)
.L_20:
        /*003c*/ 	.word	0x00000000
        /*0040*/ 	.short	0x0000
        /*0042*/ 	.short	0x0000
        /*0044*/ 	.byte	0x00, 0xf5, 0x21, 0x00


	//----- nvinfo : EIATTR_SPARSE_MMA_MASK
	.align		4
.L_21:
        /*0048*/ 	.byte	0x03, 0x50
        /*004a*/ 	.short	0x0000


	//----- nvinfo : EIATTR_MAXREG_COUNT
	.align		4
        /*004c*/ 	.byte	0x03, 0x1b
        /*004e*/ 	.short	0x00ff


	//----- nvinfo : EIATTR_MERCURY_ISA_VERSION
	.align		4
        /*0050*/ 	.byte	0x03, 0x5f
        /*0052*/ 	.short	0x0101


	//----- nvinfo : EIATTR_VRC_CTA_INIT_COUNT
	.align		4
        /*0054*/ 	.byte	0x02, 0x4a
	.zero		1
	.zero		1


	//----- nvinfo : EIATTR_EXIT_INSTR_OFFSETS
	.align		4
        /*0058*/ 	.byte	0x04, 0x1c
        /*005a*/ 	.short	(.L_23 - .L_22)


	//   ....[0]....
.L_22:
        /*005c*/ 	.word	0x000000f0


	//   ....[1]....
        /*0060*/ 	.word	0x000001c0


	//----- nvinfo : EIATTR_CBANK_PARAM_SIZE
	.align		4
.L_23:
        /*0064*/ 	.byte	0x03, 0x19
        /*0066*/ 	.short	0x0020


	//----- nvinfo : EIATTR_PARAM_CBANK
	.align		4
        /*0068*/ 	.byte	0x04, 0x0a
        /*006a*/ 	.short	(.L_25 - .L_24)
	.align		4
.L_24:
        /*006c*/ 	.word	index@(.nv.constant0._Z15matrixAddKernelPfS_S_m)
        /*0070*/ 	.short	0x0380
        /*0072*/ 	.short	0x0020


	//----- nvinfo : EIATTR_SW_WAR
	.align		4
.L_25:
        /*0074*/ 	.byte	0x04, 0x36
        /*0076*/ 	.short	(.L_27 - .L_26)
.L_26:
        /*0078*/ 	.word	0x00000008
.L_27:


//--------------------- .nv.info._Z15matrixVecKernelPfS_S_m --------------------------
	.section	.nv.info._Z15matrixVecKernelPfS_S_m,"",@"SHT_CUDA_INFO"
	.sectionflags	@""
	.align	4


	//----- nvinfo : EIATTR_CUDA_API_VERSION
	.align		4
        /*0000*/ 	.byte	0x04, 0x37
        /*0002*/ 	.short	(.L_29 - .L_28)
.L_28:
        /*0004*/ 	.word	0x00000082


	//----- nvinfo : EIATTR_KPARAM_INFO
	.align		4
.L_29:
        /*0008*/ 	.byte	0x04, 0x17
        /*000a*/ 	.short	(.L_31 - .L_30)
.L_30:
        /*000c*/ 	.word	0x00000000
        /*0010*/ 	.short	0x0003
        /*0012*/ 	.short	0x0018
        /*0014*/ 	.byte	0x00, 0xf0, 0x21, 0x00


	//----- nvinfo : EIATTR_KPARAM_INFO
	.align		4
.L_31:
        /*0018*/ 	.byte	0x04, 0x17
        /*001a*/ 	.short	(.L_33 - .L_32)
.L_32:
        /*001c*/ 	.word	0x00000000
        /*0020*/ 	.short	0x0002
        /*0022*/ 	.short	0x0010
        /*0024*/ 	.byte	0x00, 0xf5, 0x21, 0x00


	//----- nvinfo : EIATTR_KPARAM_INFO
	.align		4
.L_33:
        /*0028*/ 	.byte	0x04, 0x17
        /*002a*/ 	.short	(.L_35 - .L_34)
.L_34:
        /*002c*/ 	.word	0x00000000
        /*0030*/ 	.short	0x0001
        /*0032*/ 	.short	0x0008
        /*0034*/ 	.byte	0x00, 0xf5, 0x21, 0x00


	//----- nvinfo : EIATTR_KPARAM_INFO
	.align		4
.L_35:
        /*0038*/ 	.byte	0x04, 0x17
        /*003a*/ 	.short	(.L_37 - .L_36)
.L_36:
        /*003c*/ 	.word	0x00000000
        /*0040*/ 	.short	0x0000
        /*0042*/ 	.short	0x0000
        /*0044*/ 	.byte	0x00, 0xf5, 0x21, 0x00


	//----- nvinfo : EIATTR_SPARSE_MMA_MASK
	.align		4
.L_37:
        /*0048*/ 	.byte	0x03, 0x50
        /*004a*/ 	.short	0x0000


	//----- nvinfo : EIATTR_MAXREG_COUNT
	.align		4
        /*004c*/ 	.byte	0x03, 0x1b
        /*004e*/ 	.short	0x00ff


	//----- nvinfo : EIATTR_MERCURY_ISA_VERSION
	.align		4
        /*0050*/ 	.byte	0x03, 0x5f
        /*0052*/ 	.short	0x0101


	//----- nvinfo : EIATTR_VRC_CTA_INIT_COUNT
	.align		4
        /*0054*/ 	.byte	0x02, 0x4a
	.zero		1
	.zero		1


	//----- nvinfo : EIATTR_EXIT_INSTR_OFFSETS
	.align		4
        /*0058*/ 	.byte	0x04, 0x1c
        /*005a*/ 	.short	(.L_39 - .L_38)


	//   ....[0]....
.L_38:
        /*005c*/ 	.word	0x00000080


	//   ....[1]....
        /*0060*/ 	.word	0x00000e20


	//----- nvinfo : EIATTR_CBANK_PARAM_SIZE
	.align		4
.L_39:
        /*0064*/ 	.byte	0x03, 0x19
        /*0066*/ 	.short	0x0020


	//----- nvinfo : EIATTR_PARAM_CBANK
	.align		4
        /*0068*/ 	.byte	0x04, 0x0a
        /*006a*/ 	.short	(.L_41 - .L_40)
	.align		4
.L_40:
        /*006c*/ 	.word	index@(.nv.constant0._Z15matrixVecKernelPfS_S_m)
        /*0070*/ 	.short	0x0380
        /*0072*/ 	.short	0x0020


	//----- nvinfo : EIATTR_SW_WAR
	.align		4
.L_41:
        /*0074*/ 	.byte	0x04, 0x36
        /*0076*/ 	.short	(.L_43 - .L_42)
.L_42:
        /*0078*/ 	.word	0x00000008
.L_43:


//--------------------- .nv.callgraph             --------------------------
	.section	.nv.callgraph,"",@"SHT_CUDA_CALLGRAPH"
	.align	4
	.sectionentsize	8
	.align		4
        /*0000*/ 	.word	0x00000000
	.align		4
        /*0004*/ 	.word	0xffffffff
	.align		4
        /*0008*/ 	.word	0x00000000
	.align		4
        /*000c*/ 	.word	0xfffffffe
	.align		4
        /*0010*/ 	.word	0x00000000
	.align		4
        /*0014*/ 	.word	0xfffffffd
	.align		4
        /*0018*/ 	.word	0x00000000
	.align		4
        /*001c*/ 	.word	0xfffffffc


//--------------------- .text._Z15matrixAddKernelPfS_S_m --------------------------
	.section	.text._Z15matrixAddKernelPfS_S_m,"ax",@progbits
	.align	128
        .global         _Z15matrixAddKernelPfS_S_m
        .type           _Z15matrixAddKernelPfS_S_m,@function
        .size           _Z15matrixAddKernelPfS_S_m,(.L_x_7 - _Z15matrixAddKernelPfS_S_m)
        .other          _Z15matrixAddKernelPfS_S_m,@"STO_CUDA_ENTRY STV_DEFAULT"
_Z15matrixAddKernelPfS_S_m:
.text._Z15matrixAddKernelPfS_S_m:
[----:B------:R-:W-:Y:S01]  /*0000*/  LDC R1, c[0x0][0x37c] ;  /* 0x0000df00ff017b82 */ /* 0x000fe20000000800 */
[----:B------:R-:W0:Y:S07]  /*0010*/  S2R R3, SR_TID.X ;  /* 0x0000000000037919 */ /* 0x000e2e0000002100 */
[----:B------:R-:W0:Y:S01]  /*0020*/  LDC R0, c[0x0][0x360] ;  /* 0x0000d800ff007b82 */ /* 0x000e220000000800 */
[----:B------:R-:W1:Y:S01]  /*0030*/  LDCU.64 UR6, c[0x0][0x398] ;  /* 0x00007300ff0677ac */ /* 0x000e620008000a00 */
[----:B------:R-:W2:Y:S06]  /*0040*/  S2R R2, SR_TID.Y ;  /* 0x0000000000027919 */ /* 0x000eac0000002200 */
[----:B------:R-:W0:Y:S08]  /*0050*/  S2UR UR4, SR_CTAID.X ;  /* 0x00000000000479c3 */ /* 0x000e300000002500 */
[----:B------:R-:W2:Y:S08]  /*0060*/  S2UR UR5, SR_CTAID.Y ;  /* 0x00000000000579c3 */ /* 0x000eb00000002600 */
[----:B------:R-:W2:Y:S01]  /*0070*/  LDC R7, c[0x0][0x364] ;  /* 0x0000d900ff077b82 */ /* 0x000ea20000000800 */
[----:B0-----:R-:W-:-:S02]  /*0080*/  IMAD R0, R0, UR4, R3 ;  /* 0x0000000400007c24 */ /* 0x001fc4000f8e0203 */
[----:B--2---:R-:W-:-:S05]  /*0090*/  IMAD R7, R7, UR5, R2 ;  /* 0x0000000507077c24 */ /* 0x004fca000f8e0202 */
[----:B------:R-:W-:-:S04]  /*00a0*/  ISETP.GT.U32.AND P0, PT, R7, R0, PT ;  /* 0x000000000700720c */ /* 0x000fc80003f04070 */
[----:B------:R-:W-:-:S04]  /*00b0*/  ISETP.GT.U32.AND.EX P0, PT, RZ, RZ, PT, P0 ;  /* 0x000000ffff00720c */ /* 0x000fc80003f04100 */
[----:B------:R-:W-:-:S04]  /*00c0*/  SEL R2, R7, R0, P0 ;  /* 0x0000000007027207 */ /* 0x000fc80000000000 */
[----:B-1----:R-:W-:-:S04]  /*00d0*/  ISETP.GE.U32.AND P0, PT, R2, UR6, PT ;  /* 0x0000000602007c0c */ /* 0x002fc8000bf06070 */
[----:B------:R-:W-:-:S13]  /*00e0*/  ISETP.GE.U32.AND.EX P0, PT, RZ, UR7, PT, P0 ;  /* 0x00000007ff007c0c */ /* 0x000fda000bf06100 */
[----:B------:R-:W-:Y:S05]  /*00f0*/  @P0 EXIT ;  /* 0x000000000000094d */ /* 0x000fea0003800000 */
[----:B------:R-:W0:Y:S01]  /*0100*/  LDC.64 R2, c[0x0][0x380] ;  /* 0x0000e000ff027b82 */ /* 0x000e220000000a00 */
[----:B------:R-:W1:Y:S01]  /*0110*/  LDCU.64 UR4, c[0x0][0x358] ;  /* 0x00006b00ff0477ac */ /* 0x000e620008000a00 */
[----:B------:R-:W-:-:S06]  /*0120*/  IMAD R9, R7, UR6, R0 ;  /* 0x0000000607097c24 */ /* 0x000fcc000f8e0200 */
[----:B------:R-:W2:Y:S08]  /*0130*/  LDC.64 R4, c[0x0][0x388] ;  /* 0x0000e200ff047b82 */ /* 0x000eb00000000a00 */
[----:B------:R-:W3:Y:S01]  /*0140*/  LDC.64 R6, c[0x0][0x390] ;  /* 0x0000e400ff067b82 */ /* 0x000ee20000000a00 */
[----:B0-----:R-:W-:-:S06]  /*0150*/  IMAD.WIDE R2, R9, 0x4, R2 ;  /* 0x0000000409027825 */ /* 0x001fcc00078e0202 */
[----:B-1----:R-:W4:Y:S01]  /*0160*/  LDG.E R2, desc[UR4][R2.64] ;  /* 0x0000000402027981 */ /* 0x002f22000c1e1900 */
[----:B--2---:R-:W-:-:S06]  /*0170*/  IMAD.WIDE R4, R9, 0x4, R4 ;  /* 0x0000000409047825 */ /* 0x004fcc00078e0204 */
[----:B------:R-:W4:Y:S01]  /*0180*/  LDG.E R5, desc[UR4][R4.64] ;  /* 0x0000000404057981 */ /* 0x000f22000c1e1900 */
[----:B---3--:R-:W-:-:S04]  /*0190*/  IMAD.WIDE R6, R9, 0x4, R6 ;  /* 0x0000000409067825 */ /* 0x008fc800078e0206 */
[----:B----4-:R-:W-:-:S05]  /*01a0*/  FADD R9, R2, R5 ;  /* 0x0000000502097221 */ /* 0x010fca0000000000 */
[----:B------:R-:W-:Y:S01]  /*01b0*/  STG.E desc[UR4][R6.64], R9 ;  /* 0x0000000906007986 */ /* 0x000fe2000c101904 */
[----:B------:R-:W-:Y:S05]  /*01c0*/  EXIT ;  /* 0x000000000000794d */ /* 0x000fea0003800000 */
.L_x_0:
[----:B------:R-:W-:-:S00]  /*01d0*/  BRA `(.L_x_0) ;  /* 0xfffffffc00fc7947 */ /* 0x000fc0000383ffff */
[----:B------:R-:W-:-:S00]  /*01e0*/  NOP ;  /* 0x0000000000007918 */ /* 0x000fc00000000000 */
        /* <DEDUP_REMOVED lines=9> */
.L_x_7:


//--------------------- .text._Z15matrixVecKernelPfS_S_m --------------------------
	.section	.text._Z15matrixVecKernelPfS_S_m,"ax",@progbits
	.align	128
        .global         _Z15matrixVecKernelPfS_S_m
        .type           _Z15matrixVecKernelPfS_S_m,@function
        .size           _Z15matrixVecKernelPfS_S_m,(.L_x_8 - _Z15matrixVecKernelPfS_S_m)
        .other          _Z15matrixVecKernelPfS_S_m,@"STO_CUDA_ENTRY STV_DEFAULT"
_Z15matrixVecKernelPfS_S_m:
.text._Z15matrixVecKernelPfS_S_m:
[----:B------:R-:W-:Y:S01]  /*0000*/  LDC R1, c[0x0][0x37c] ;  /* 0x0000df00ff017b82 */ /* 0x000fe20000000800 */
[----:B------:R-:W0:Y:S01]  /*0010*/  S2R R9, SR_CTAID.Y ;  /* 0x0000000000097919 */ /* 0x000e220000002600 */
[----:B------:R-:W0:Y:S01]  /*0020*/  LDCU UR4, c[0x0][0x364] ;  /* 0x00006c80ff0477ac */ /* 0x000e220008000800 */
[----:B------:R-:W0:Y:S01]  /*0030*/  S2R R0, SR_TID.Y ;  /* 0x0000000000007919 */ /* 0x000e220000002200 */
[----:B------:R-:W1:Y:S01]  /*0040*/  LDCU.64 UR12, c[0x0][0x398] ;  /* 0x00007300ff0c77ac */ /* 0x000e620008000a00 */
[----:B0-----:R-:W-:-:S05]  /*0050*/  IMAD R9, R9, UR4, R0 ;  /* 0x0000000409097c24 */ /* 0x001fca000f8e0200 */
[----:B-1----:R-:W-:-:S04]  /*0060*/  ISETP.GE.U32.AND P0, PT, R9, UR12, PT ;  /* 0x0000000c09007c0c */ /* 0x002fc8000bf06070 */
[----:B------:R-:W-:-:S13]  /*0070*/  ISETP.GE.U32.AND.EX P0, PT, RZ, UR13, PT, P0 ;  /* 0x0000000dff007c0c */ /* 0x000fda000bf06100 */
[----:B------:R-:W-:Y:S05]  /*0080*/  @P0 EXIT ;  /* 0x000000000000094d */ /* 0x000fea0003800000 */
[----:B------:R-:W-:Y:S02]  /*0090*/  UISETP.GE.U32.AND UP0, UPT, UR12, 0x8, UPT ;  /* 0x000000080c00788c */ /* 0x000fe4000bf06070 */
[C---:B------:R-:W-:Y:S01]  /*00a0*/  IMAD.WIDE.U32 R2, R9.reuse, UR12, RZ ;  /* 0x0000000c09027c25 */ /* 0x040fe2000f8e00ff */
[----:B------:R-:W-:Y:S02]  /*00b0*/  ULOP3.LUT UR8, UR12, 0x7, URZ, 0xc0, !UPT ;  /* 0x000000070c087892 */ /* 0x000fe4000f8ec0ff */
[----:B------:R-:W-:Y:S01]  /*00c0*/  UISETP.GE.U32.AND.EX UP0, UPT, UR13, URZ, UPT, UP0 ;  /* 0x000000ff0d00728c */ /* 0x000fe2000bf06100 */
[----:B------:R-:W-:Y:S01]  /*00d0*/  IMAD.MOV.U32 R0, RZ, RZ, RZ ;  /* 0x000000ffff007224 */ /* 0x000fe200078e00ff */
[----:B------:R-:W-:Y:S01]  /*00e0*/  UMOV UR4, URZ ;  /* 0x000000ff00047c82 */ /* 0x000fe20008000000 */
[----:B------:R-:W-:Y:S01]  /*00f0*/  IMAD R11, R9, UR13, R3 ;  /* 0x0000000d090b7c24 */ /* 0x000fe2000f8e0203 */
[----:B------:R-:W-:Y:S01]  /*0100*/  UMOV UR5, URZ ;  /* 0x000000ff00057c82 */ /* 0x000fe20008000000 */
[----:B------:R-:W0:Y:S04]  /*0110*/  LDCU.64 UR14, c[0x0][0x358] ;  /* 0x00006b00ff0e77ac */ /* 0x000e280008000a00 */
[----:B------:R-:W-:Y:S05]  /*0120*/  BRA.U !UP0, `(.L_x_1) ;  /* 0x0000000108fc7547 */ /* 0x000fea000b800000 */
[----:B------:R-:W1:Y:S01]  /*0130*/  LDCU.128 UR16, c[0x0][0x380] ;  /* 0x00007000ff1077ac */ /* 0x000e620008000c00 */
[----:B------:R-:W-:Y:S01]  /*0140*/  IMAD.MOV.U32 R0, RZ, RZ, RZ ;  /* 0x000000ffff007224 */ /* 0x000fe200078e00ff */
[----:B------:R-:W2:Y:S01]  /*0150*/  LDCU UR5, c[0x0][0x39c] ;  /* 0x00007380ff0577ac */ /* 0x000ea20008000800 */
[----:B------:R-:W-:Y:S01]  /*0160*/  ULOP3.LUT UR4, UR12, 0xfffffff8, URZ, 0xc0, !UPT ;  /* 0xfffffff80c047892 */ /* 0x000fe2000f8ec0ff */
[----:B-1----:R-:W-:Y:S01]  /*0170*/  LEA R4, P0, R2, UR16, 0x2 ;  /* 0x0000001002047c11 */ /* 0x002fe2000f8010ff */
[----:B------:R-:W-:-:S03]  /*0180*/  UIADD3 UR6, UP0, UPT, UR18, 0x10, URZ ;  /* 0x0000001012067890 */ /* 0x000fc6000ff1e0ff */
[----:B------:R-:W-:Y:S01]  /*0190*/  IADD3 R4, P1, PT, R4, 0x10, RZ ;  /* 0x0000001004047810 */ /* 0x000fe20007f3e0ff */
[----:B------:R-:W-:Y:S01]  /*01a0*/  UIADD3.X UR7, UPT, UPT, URZ, UR19, URZ, UP0, !UPT ;  /* 0x00000013ff077290 */ /* 0x000fe200087fe4ff */
[----:B------:R-:W-:Y:S01]  /*01b0*/  LEA.HI.X R5, R2, UR17, R11, 0x2, P0 ;  /* 0x0000001102057c11 */ /* 0x000fe200080f140b */
[----:B------:R-:W-:Y:S01]  /*01c0*/  IMAD.U32 R6, RZ, RZ, UR6 ;  /* 0x00000006ff067e24 */ /* 0x000fe2000f8e00ff */
[----:B------:R-:W-:-:S03]  /*01d0*/  UMOV UR6, UR4 ;  /* 0x0000000400067c82 */ /* 0x000fc60008000000 */
[----:B------:R-:W-:Y:S02]  /*01e0*/  IMAD.X R5, RZ, RZ, R5, P1 ;  /* 0x000000ffff057224 */ /* 0x000fe400008e0605 */
[----:B------:R-:W-:Y:S01]  /*01f0*/  IMAD.U32 R7, RZ, RZ, UR7 ;  /* 0x00000007ff077e24 */ /* 0x000fe2000f8e00ff */
[----:B--2---:R-:W-:-:S06]  /*0200*/  UMOV UR7, UR5 ;  /* 0x0000000500077c82 */ /* 0x004fcc0008000000 */
.L_x_2:
[----:B0-2---:R-:W2:Y:S04]  /*0210*/  LDG.E R20, desc[UR14][R4.64+-0x10] ;  /* 0xfffff00e04147981 */ /* 0x005ea8000c1e1900 */
[----:B------:R-:W2:Y:S04]  /*0220*/  LDG.E R25, desc[UR14][R6.64+-0x10] ;  /* 0xfffff00e06197981 */ /* 0x000ea8000c1e1900 */
[----:B------:R-:W3:Y:S04]  /*0230*/  LDG.E R22, desc[UR14][R4.64+-0xc] ;  /* 0xfffff40e04167981 */ /* 0x000ee8000c1e1900 */
[----:B------:R-:W3:Y:S04]  /*0240*/  LDG.E R29, desc[UR14][R6.64+-0xc] ;  /* 0xfffff40e061d7981 */ /* 0x000ee8000c1e1900 */
[----:B------:R-:W4:Y:S04]  /*0250*/  LDG.E R18, desc[UR14][R4.64+-0x8] ;  /* 0xfffff80e04127981 */ /* 0x000f28000c1e1900 */
[----:B------:R-:W4:Y:S04]  /*0260*/  LDG.E R23, desc[UR14][R6.64+-0x8] ;  /* 0xfffff80e06177981 */ /* 0x000f28000c1e1900 */
[----:B------:R-:W5:Y:S04]  /*0270*/  LDG.E R16, desc[UR14][R4.64+-0x4] ;  /* 0xfffffc0e04107981 */ /* 0x000f68000c1e1900 */
[----:B------:R-:W5:Y:S04]  /*0280*/  LDG.E R21, desc[UR14][R6.64+-0x4] ;  /* 0xfffffc0e06157981 */ /* 0x000f68000c1e1900 */
[----:B------:R-:W5:Y:S04]  /*0290*/  LDG.E R14, desc[UR14][R4.64] ;  /* 0x0000000e040e7981 */ /* 0x000f68000c1e1900 */
[----:B------:R-:W5:Y:S04]  /*02a0*/  LDG.E R19, desc[UR14][R6.64] ;  /* 0x0000000e06137981 */ /* 0x000f68000c1e1900 */
[----:B------:R-:W5:Y:S04]  /*02b0*/  LDG.E R12, desc[UR14][R4.64+0x4] ;  /* 0x0000040e040c7981 */ /* 0x000f68000c1e1900 */
[----:B------:R-:W5:Y:S04]  /*02c0*/  LDG.E R17, desc[UR14][R6.64+0x4] ;  /* 0x0000040e06117981 */ /* 0x000f68000c1e1900 */
[----:B------:R-:W5:Y:S04]  /*02d0*/  LDG.E R10, desc[UR14][R4.64+0x8] ;  /* 0x0000080e040a7981 */ /* 0x000f68000c1e1900 */
[----:B------:R-:W5:Y:S04]  /*02e0*/  LDG.E R15, desc[UR14][R6.64+0x8] ;  /* 0x0000080e060f7981 */ /* 0x000f68000c1e1900 */
[----:B-1----:R0:W5:Y:S04]  /*02f0*/  LDG.E R8, desc[UR14][R4.64+0xc] ;  /* 0x00000c0e04087981 */ /* 0x002168000c1e1900 */
[----:B------:R1:W5:Y:S01]  /*0300*/  LDG.E R13, desc[UR14][R6.64+0xc] ;  /* 0x00000c0e060d7981 */ /* 0x000362000c1e1900 */
[----:B------:R-:W-:Y:S01]  /*0310*/  I2FP.F32.S32 R27, R0 ;  /* 0x00000000001b7245 */ /* 0x000fe20000201400 */
[----:B------:R-:W-:-:S04]  /*0320*/  UIADD3 UR6, UP0, UPT, UR6, -0x8, URZ ;  /* 0xfffffff806067890 */ /* 0x000fc8000ff1e0ff */
[----:B------:R-:W-:Y:S01]  /*0330*/  UIADD3.X UR7, UPT, UPT, UR7, -0x1, URZ, UP0, !UPT ;  /* 0xffffffff07077890 */ /* 0x000fe200087fe4ff */
[----:B0-----:R-:W-:Y:S01]  /*0340*/  IADD3 R4, P1, PT, R4, 0x20, RZ ;  /* 0x0000002004047810 */ /* 0x001fe20007f3e0ff */
[----:B------:R-:W-:Y:S01]  /*0350*/  UISETP.NE.U32.AND UP0, UPT, UR6, URZ, UPT ;  /* 0x000000ff0600728c */ /* 0x000fe2000bf05070 */
[----:B-1----:R-:W-:-:S03]  /*0360*/  IADD3 R6, P0, PT, R6, 0x20, RZ ;  /* 0x0000002006067810 */ /* 0x002fc60007f1e0ff */
[----:B------:R-:W-:Y:S01]  /*0370*/  UISETP.NE.AND.EX UP0, UPT, UR7, URZ, UPT, UP0 ;  /* 0x000000ff0700728c */ /* 0x000fe2000bf05300 */
[----:B------:R-:W-:Y:S02]  /*0380*/  IMAD.X R5, RZ, RZ, R5, P1 ;  /* 0x000000ffff057224 */ /* 0x000fe400008e0605 */
[----:B------:R-:W-:Y:S02]  /*0390*/  IMAD.X R7, RZ, RZ, R7, P0 ;  /* 0x000000ffff077224 */ /* 0x000fe400000e0607 */
[----:B--2---:R-:W-:-:S06]  /*03a0*/  FFMA R20, R20, R25, R27 ;  /* 0x0000001914147223 */ /* 0x004fcc000000001b */
[----:B------:R-:W0:Y:S02]  /*03b0*/  F2I.TRUNC.NTZ R20, R20 ;  /* 0x0000001400147305 */ /* 0x000e24000020f100 */
[----:B0-----:R-:W-:-:S05]  /*03c0*/  I2FP.F32.S32 R25, R20 ;  /* 0x0000001400197245 */ /* 0x001fca0000201400 */
[----:B---3--:R-:W-:-:S06]  /*03d0*/  FFMA R22, R22, R29, R25 ;  /* 0x0000001d16167223 */ /* 0x008fcc0000000019 */
[----:B------:R-:W0:Y:S02]  /*03e0*/  F2I.TRUNC.NTZ R22, R22 ;  /* 0x0000001600167305 */ /* 0x000e24000020f100 */
[----:B0-----:R-:W-:-:S05]  /*03f0*/  I2FP.F32.S32 R25, R22 ;  /* 0x0000001600197245 */ /* 0x001fca0000201400 */
[----:B----4-:R-:W-:-:S06]  /*0400*/  FFMA R18, R18, R23, R25 ;  /* 0x0000001712127223 */ /* 0x010fcc0000000019 */
[----:B------:R-:W0:Y:S02]  /*0410*/  F2I.TRUNC.NTZ R18, R18 ;  /* 0x0000001200127305 */ /* 0x000e24000020f100 */
[----:B0-----:R-:W-:-:S05]  /*0420*/  I2FP.F32.S32 R23, R18 ;  /* 0x0000001200177245 */ /* 0x001fca0000201400 */
[----:B-----5:R-:W-:-:S06]  /*0430*/  FFMA R16, R16, R21, R23 ;  /* 0x0000001510107223 */ /* 0x020fcc0000000017 */
[----:B------:R-:W0:Y:S02]  /*0440*/  F2I.TRUNC.NTZ R16, R16 ;  /* 0x0000001000107305 */ /* 0x000e24000020f100 */
[----:B0-----:R-:W-:-:S05]  /*0450*/  I2FP.F32.S32 R21, R16 ;  /* 0x0000001000157245 */ /* 0x001fca0000201400 */
[----:B------:R-:W-:-:S06]  /*0460*/  FFMA R14, R14, R19, R21 ;  /* 0x000000130e0e7223 */ /* 0x000fcc0000000015 */
        /* <DEDUP_REMOVED lines=8> */
[----:B------:R-:W-:-:S04]  /*04f0*/  FFMA R8, R8, R13, R15 ;  /* 0x0000000d08087223 */ /* 0x000fc8000000000f */
[----:B------:R1:W2:Y:S01]  /*0500*/  F2I.TRUNC.NTZ R0, R8 ;  /* 0x0000000800007305 */ /* 0x0002a2000020f100 */
[----:B------:R-:W-:Y:S05]  /*0510*/  BRA.U UP0, `(.L_x_2) ;  /* 0xfffffffd003c7547 */ /* 0x000fea000b83ffff */
.L_x_1:
[----:B------:R-:W-:-:S04]  /*0520*/  UISETP.NE.U32.AND UP0, UPT, UR8, URZ, UPT ;  /* 0x000000ff0800728c */ /* 0x000fc8000bf05070 */
[----:B------:R-:W-:-:S09]  /*0530*/  UISETP.NE.AND.EX UP0, UPT, URZ, URZ, UPT, UP0 ;  /* 0x000000ffff00728c */ /* 0x000fd2000bf05300 */
[----:B------:R-:W-:Y:S05]  /*0540*/  BRA.U !UP0, `(.L_x_3) ;  /* 0x0000000908207547 */ /* 0x000fea000b800000 */
[----:B------:R-:W-:Y:S02]  /*0550*/  UISETP.GE.U32.AND UP1, UPT, UR8, 0x4, UPT ;  /* 0x000000040800788c */ /* 0x000fe4000bf26070 */
[----:B------:R-:W-:Y:S02]  /*0560*/  ULOP3.LUT UR16, UR12, 0x3, URZ, 0xc0, !UPT ;  /* 0x000000030c107892 */ /* 0x000fe4000f8ec0ff */
[----:B------:R-:W-:Y:S02]  /*0570*/  UISETP.GE.U32.AND.EX UP1, UPT, URZ, URZ, UPT, UP1 ;  /* 0x000000ffff00728c */ /* 0x000fe4000bf26110 */
[----:B------:R-:W-:-:S04]  /*0580*/  UISETP.NE.U32.AND UP0, UPT, UR16, URZ, UPT ;  /* 0x000000ff1000728c */ /* 0x000fc8000bf05070 */
[----:B------:R-:W-:-:S03]  /*0590*/  UISETP.NE.AND.EX UP0, UPT, URZ, URZ, UPT, UP0 ;  /* 0x000000ffff00728c */ /* 0x000fc6000bf05300 */
[----:B------:R-:W-:Y:S08]  /*05a0*/  BRA.U !UP1, `(.L_x_4) ;  /* 0x0000000509247547 */ /* 0x000ff0000b800000 */
[----:B------:R-:W3:Y:S01]  /*05b0*/  LDCU.128 UR8, c[0x0][0x380] ;  /* 0x00007000ff0877ac */ /* 0x000ee20008000c00 */
[----:B------:R-:W-:-:S04]  /*05c0*/  IADD3 R5, P0, PT, R2, UR4, RZ ;  /* 0x0000000402057c10 */ /* 0x000fc8000ff1e0ff */
[----:B------:R-:W-:Y:S01]  /*05d0*/  IADD3.X R6, PT, PT, R11, UR5, RZ, P0, !PT ;  /* 0x000000050b067c10 */ /* 0x000fe200087fe4ff */
[----:B---3--:R-:W-:Y:S01]  /*05e0*/  ULEA UR6, UP1, UR4, UR10, 0x2 ;  /* 0x0000000a04067291 */ /* 0x008fe2000f8210ff */
[----:B------:R-:W-:-:S03]  /*05f0*/  LEA R4, P0, R5, UR8, 0x2 ;  /* 0x0000000805047c11 */ /* 0x000fc6000f8010ff */
[----:B------:R-:W-:Y:S01]  /*0600*/  ULEA.HI.X UR7, UR4, UR11, UR5, 0x2, UP1 ;  /* 0x0000000b04077291 */ /* 0x000fe200088f1405 */
[----:B------:R-:W-:Y:S01]  /*0610*/  LEA.HI.X R5, R5, UR9, R6, 0x2, P0 ;  /* 0x0000000905057c11 */ /* 0x000fe200080f1406 */
[----:B------:R-:W-:Y:S01]  /*0620*/  IMAD.U32 R6, RZ, RZ, UR6 ;  /* 0x00000006ff067e24 */ /* 0x000fe2000f8e00ff */
[----:B------:R-:W-:-:S03]  /*0630*/  UIADD3 UR13, UP1, UPT, UR4, 0x1, URZ ;  /* 0x00000001040d7890 */ /* 0x000fc6000ff3e0ff */
[----:B------:R-:W-:Y:S01]  /*0640*/  IMAD.U32 R7, RZ, RZ, UR7 ;  /* 0x00000007ff077e24 */ /* 0x000fe2000f8e00ff */
[----:B0-----:R-:W3:Y:S01]  /*0650*/  LDG.E R4, desc[UR14][R4.64] ;  /* 0x0000000e04047981 */ /* 0x001ee2000c1e1900 */
[----:B------:R-:W-:-:S04]  /*0660*/  UIADD3.X UR7, UPT, UPT, URZ, UR5, URZ, UP1, !UPT ;  /* 0x00000005ff077290 */ /* 0x000fc80008ffe4ff */
[----:B------:R-:W3:Y:S01]  /*0670*/  LDG.E R7, desc[UR14][R6.64] ;  /* 0x0000000e06077981 */ /* 0x000ee2000c1e1900 */
[----:B------:R-:W-:Y:S02]  /*0680*/  USHF.L.U32 UR6, UR13, 0x2, URZ ;  /* 0x000000020d067899 */ /* 0x000fe400080006ff */
[----:B-1----:R-:W-:Y:S01]  /*0690*/  IADD3 R8, P0, PT, R2, UR13, RZ ;  /* 0x0000000d02087c10 */ /* 0x002fe2000ff1e0ff */
[----:B------:R-:W-:Y:S02]  /*06a0*/  USHF.L.U64.HI UR7, UR13, 0x2, UR7 ;  /* 0x000000020d077899 */ /* 0x000fe40008010207 */
[----:B------:R-:W-:Y:S02]  /*06b0*/  ULOP3.LUT UR6, UR6, 0xfffffffc, URZ, 0xc0, !UPT ;  /* 0xfffffffc06067892 */ /* 0x000fe4000f8ec0ff */
[----:B------:R-:W-:Y:S01]  /*06c0*/  ULOP3.LUT UR7, UR7, 0x3, URZ, 0xc0, !UPT ;  /* 0x0000000307077892 */ /* 0x000fe2000f8ec0ff */
[----:B------:R-:W-:Y:S01]  /*06d0*/  IMAD.X R13, RZ, RZ, R11, P0 ;  /* 0x000000ffff0d7224 */ /* 0x000fe200000e060b */
[----:B------:R-:W-:Y:S01]  /*06e0*/  UIADD3 UR6, UP1, UPT, UR6, UR10, URZ ;  /* 0x0000000a06067290 */ /* 0x000fe2000ff3e0ff */
[----:B------:R-:W-:-:S03]  /*06f0*/  LEA R12, P0, R8, UR8, 0x2 ;  /* 0x00000008080c7c11 */ /* 0x000fc6000f8010ff */
[----:B------:R-:W-:Y:S01]  /*0700*/  UIADD3.X UR7, UPT, UPT, UR7, UR11, URZ, UP1, !UPT ;  /* 0x0000000b07077290 */ /* 0x000fe20008ffe4ff */
[----:B------:R-:W-:Y:S01]  /*0710*/  LEA.HI.X R13, R8, UR9, R13, 0x2, P0 ;  /* 0x00000009080d7c11 */ /* 0x000fe200080f140d */
[----:B------:R-:W-:Y:S01]  /*0720*/  IMAD.U32 R14, RZ, RZ, UR6 ;  /* 0x00000006ff0e7e24 */ /* 0x000fe2000f8e00ff */
[----:B------:R-:W-:-:S03]  /*0730*/  UIADD3 UR13, UP1, UPT, UR4, 0x2, URZ ;  /* 0x00000002040d7890 */ /* 0x000fc6000ff3e0ff */
[----:B------:R-:W-:Y:S01]  /*0740*/  IMAD.U32 R15, RZ, RZ, UR7 ;  /* 0x00000007ff0f7e24 */ /* 0x000fe2000f8e00ff */
[----:B------:R0:W4:Y:S01]  /*0750*/  LDG.E R5, desc[UR14][R12.64] ;  /* 0x0000000e0c057981 */ /* 0x000122000c1e1900 */
[----:B------:R-:W-:-:S03]  /*0760*/  UIADD3.X UR7, UPT, UPT, URZ, UR5, URZ, UP1, !UPT ;  /* 0x00000005ff077290 */ /* 0x000fc60008ffe4ff */
[----:B------:R1:W4:Y:S01]  /*0770*/  LDG.E R6, desc[UR14][R14.64] ;  /* 0x0000000e0e067981 */ /* 0x000322000c1e1900 */
[----:B------:R-:W-:Y:S02]  /*0780*/  USHF.L.U32 UR6, UR13, 0x2, URZ ;  /* 0x000000020d067899 */ /* 0x000fe400080006ff */
[----:B------:R-:W-:Y:S02]  /*0790*/  USHF.L.U64.HI UR7, UR13, 0x2, UR7 ;  /* 0x000000020d077899 */ /* 0x000fe40008010207 */
[----:B------:R-:W-:Y:S01]  /*07a0*/  ULOP3.LUT UR6, UR6, 0xfffffffc, URZ, 0xc0, !UPT ;  /* 0xfffffffc06067892 */ /* 0x000fe2000f8ec0ff */
[----:B------:R-:W-:Y:S01]  /*07b0*/  IADD3 R8, P0, PT, R2, UR13, RZ ;  /* 0x0000000d02087c10 */ /* 0x000fe2000ff1e0ff */
[----:B------:R-:W-:Y:S02]  /*07c0*/  ULOP3.LUT UR7, UR7, 0x3, URZ, 0xc0, !UPT ;  /* 0x0000000307077892 */ /* 0x000fe4000f8ec0ff */
[----:B------:R-:W-:Y:S02]  /*07d0*/  UIADD3 UR6, UP1, UPT, UR6, UR10, URZ ;  /* 0x0000000a06067290 */ /* 0x000fe4000ff3e0ff */
[----:B------:R-:W-:-:S02]  /*07e0*/  IMAD.X R17, RZ, RZ, R11, P0 ;  /* 0x000000ffff117224 */ /* 0x000fc400000e060b */
[----:B------:R-:W-:Y:S01]  /*07f0*/  UIADD3.X UR7, UPT, UPT, UR7, UR11, URZ, UP1, !UPT ;  /* 0x0000000b07077290 */ /* 0x000fe20008ffe4ff */
[C---:B------:R-:W-:Y:S01]  /*0800*/  LEA R16, P0, R8.reuse, UR8, 0x2 ;  /* 0x0000000808107c11 */ /* 0x040fe2000f8010ff */
[----:B0-----:R-:W-:Y:S01]  /*0810*/  IMAD.U32 R12, RZ, RZ, UR6 ;  /* 0x00000006ff0c7e24 */ /* 0x001fe2000f8e00ff */
[----:B------:R-:W-:Y:S02]  /*0820*/  UIADD3 UR13, UP1, UPT, UR4, 0x3, URZ ;  /* 0x00000003040d7890 */ /* 0x000fe4000ff3e0ff */
[----:B------:R-:W-:Y:S01]  /*0830*/  LEA.HI.X R17, R8, UR9, R17, 0x2, P0 ;  /* 0x0000000908117c11 */ /* 0x000fe200080f1411 */
[----:B------:R-:W-:Y:S01]  /*0840*/  IMAD.U32 R13, RZ, RZ, UR7 ;  /* 0x00000007ff0d7e24 */ /* 0x000fe2000f8e00ff */
[----:B------:R-:W-:-:S03]  /*0850*/  USHF.L.U32 UR6, UR13, 0x2, URZ ;  /* 0x000000020d067899 */ /* 0x000fc600080006ff */
[----:B------:R-:W5:Y:S01]  /*0860*/  LDG.E R16, desc[UR14][R16.64] ;  /* 0x0000000e10107981 */ /* 0x000f62000c1e1900 */
[----:B------:R-:W-:-:S03]  /*0870*/  UIADD3.X UR7, UPT, UPT, URZ, UR5, URZ, UP1, !UPT ;  /* 0x00000005ff077290 */ /* 0x000fc60008ffe4ff */
[----:B------:R0:W5:Y:S01]  /*0880*/  LDG.E R19, desc[UR14][R12.64] ;  /* 0x0000000e0c137981 */ /* 0x000162000c1e1900 */
[----:B------:R-:W-:Y:S02]  /*0890*/  ULOP3.LUT UR5, UR6, 0xfffffffc, URZ, 0xc0, !UPT ;  /* 0xfffffffc06057892 */ /* 0x000fe4000f8ec0ff */
[----:B------:R-:W-:Y:S02]  /*08a0*/  USHF.L.U64.HI UR6, UR13, 0x2, UR7 ;  /* 0x000000020d067899 */ /* 0x000fe40008010207 */
[----:B------:R-:W-:Y:S01]  /*08b0*/  IADD3 R8, P0, PT, R2, UR13, RZ ;  /* 0x0000000d02087c10 */ /* 0x000fe2000ff1e0ff */
[----:B------:R-:W-:Y:S02]  /*08c0*/  UIADD3 UR5, UP1, UPT, UR5, UR10, URZ ;  /* 0x0000000a05057290 */ /* 0x000fe4000ff3e0ff */
[----:B------:R-:W-:Y:S01]  /*08d0*/  ULOP3.LUT UR6, UR6, 0x3, URZ, 0xc0, !UPT ;  /* 0x0000000306067892 */ /* 0x000fe2000f8ec0ff */
[----:B-1----:R-:W-:Y:S01]  /*08e0*/  LEA R14, P1, R8, UR8, 0x2 ;  /* 0x00000008080e7c11 */ /* 0x002fe2000f8210ff */
[----:B------:R-:W-:-:S02]  /*08f0*/  IMAD.X R15, RZ, RZ, R11, P0 ;  /* 0x000000ffff0f7224 */ /* 0x000fc400000e060b */
[----:B------:R-:W-:Y:S01]  /*0900*/  UIADD3.X UR6, UPT, UPT, UR6, UR11, URZ, UP1, !UPT ;  /* 0x0000000b06067290 */ /* 0x000fe20008ffe4ff */
[----:B0-----:R-:W-:Y:S02]  /*0910*/  IMAD.U32 R12, RZ, RZ, UR5 ;  /* 0x00000005ff0c7e24 */ /* 0x001fe4000f8e00ff */
[----:B------:R-:W-:-:S03]  /*0920*/  LEA.HI.X R15, R8, UR9, R15, 0x2, P1 ;  /* 0x00000009080f7c11 */ /* 0x000fc600088f140f */
[----:B------:R-:W-:Y:S02]  /*0930*/  IMAD.U32 R13, RZ, RZ, UR6 ;  /* 0x00000006ff0d7e24 */ /* 0x000fe4000f8e00ff */
[----:B------:R0:W5:Y:S04]  /*0940*/  LDG.E R14, desc[UR14][R14.64] ;  /* 0x0000000e0e0e7981 */ /* 0x000168000c1e1900 */
[----:B------:R-:W5:Y:S01]  /*0950*/  LDG.E R13, desc[UR14][R12.64] ;  /* 0x0000000e0c0d7981 */ /* 0x000f62000c1e1900 */
[----:B--2---:R-:W-:Y:S01]  /*0960*/  I2FP.F32.S32 R17, R0 ;  /* 0x0000000000117245 */ /* 0x004fe20000201400 */
[----:B------:R-:W-:Y:S01]  /*0970*/  UIADD3 UR4, UPT, UPT, UR4, 0x4, URZ ;  /* 0x0000000404047890 */ /* 0x000fe2000fffe0ff */
[----:B------:R-:W-:-:S03]  /*0980*/  UMOV UR5, URZ ;  /* 0x000000ff00057c82 */ /* 0x000fc60008000000 */
[----:B---3--:R-:W-:-:S06]  /*0990*/  FFMA R4, R4, R7, R17 ;  /* 0x0000000704047223 */ /* 0x008fcc0000000011 */
[----:B------:R-:W1:Y:S02]  /*09a0*/  F2I.TRUNC.NTZ R4, R4 ;  /* 0x0000000400047305 */ /* 0x000e64000020f100 */
[----:B-1----:R-:W-:-:S05]  /*09b0*/  I2FP.F32.S32 R0, R4 ;  /* 0x0000000400007245 */ /* 0x002fca0000201400 */
[----:B----4-:R-:W-:-:S06]  /*09c0*/  FFMA R5, R5, R6, R0 ;  /* 0x0000000605057223 */ /* 0x010fcc0000000000 */
[----:B------:R-:W1:Y:S02]  /*09d0*/  F2I.TRUNC.NTZ R5, R5 ;  /* 0x0000000500057305 */ /* 0x000e64000020f100 */
[----:B-1----:R-:W-:-:S05]  /*09e0*/  I2FP.F32.S32 R7, R5 ;  /* 0x0000000500077245 */ /* 0x002fca0000201400 */
[----:B-----5:R-:W-:-:S06]  /*09f0*/  FFMA R7, R16, R19, R7 ;  /* 0x0000001310077223 */ /* 0x020fcc0000000007 */
[----:B------:R-:W0:Y:S02]  /*0a00*/  F2I.TRUNC.NTZ R7, R7 ;  /* 0x0000000700077305 */ /* 0x000e24000020f100 */
[----:B0-----:R-:W-:-:S05]  /*0a10*/  I2FP.F32.S32 R15, R7 ;  /* 0x00000007000f7245 */ /* 0x001fca0000201400 */
[----:B------:R-:W-:-:S04]  /*0a20*/  FFMA R13, R14, R13, R15 ;  /* 0x0000000d0e0d7223 */ /* 0x000fc8000000000f */
[----:B------:R3:W4:Y:S03]  /*0a30*/  F2I.TRUNC.NTZ R0, R13 ;  /* 0x0000000d00007305 */ /* 0x000726000020f100 */
.L_x_4:
[----:B------:R-:W-:Y:S05]  /*0a40*/  BRA.U !UP0, `(.L_x_3) ;  /* 0x0000000108e07547 */ /* 0x000fea000b800000 */
[----:B------:R-:W-:Y:S02]  /*0a50*/  UISETP.NE.U32.AND UP1, UPT, UR16, 0x1, UPT ;  /* 0x000000011000788c */ /* 0x000fe4000bf25070 */
[----:B------:R-:W-:Y:S02]  /*0a60*/  ULOP3.LUT UR6, UR12, 0x1, URZ, 0xc0, !UPT ;  /* 0x000000010c067892 */ /* 0x000fe4000f8ec0ff */
[----:B------:R-:W-:Y:S02]  /*0a70*/  UISETP.NE.AND.EX UP1, UPT, URZ, URZ, UPT, UP1 ;  /* 0x000000ffff00728c */ /* 0x000fe4000bf25310 */
[----:B------:R-:W-:-:S04]  /*0a80*/  UISETP.NE.U32.AND UP0, UPT, UR6, 0x1, UPT ;  /* 0x000000010600788c */ /* 0x000fc8000bf05070 */
[----:B------:R-:W-:-:S03]  /*0a90*/  UISETP.NE.U32.AND.EX UP0, UPT, URZ, URZ, UPT, UP0 ;  /* 0x000000ffff00728c */ /* 0x000fc6000bf05100 */
[----:B------:R-:W-:Y:S08]  /*0aa0*/  BRA.U !UP1, `(.L_x_5) ;  /* 0x00000001098c7547 */ /* 0x000ff0000b800000 */
[----:B------:R-:W5:Y:S01]  /*0ab0*/  LDCU.128 UR8, c[0x0][0x380] ;  /* 0x00007000ff0877ac */ /* 0x000f620008000c00 */
[----:B------:R-:W-:-:S04]  /*0ac0*/  IADD3 R5, P0, PT, R2, UR4, RZ ;  /* 0x0000000402057c10 */ /* 0x000fc8000ff1e0ff */
[----:B------:R-:W-:Y:S01]  /*0ad0*/  IADD3.X R6, PT, PT, R11, UR5, RZ, P0, !PT ;  /* 0x000000050b067c10 */ /* 0x000fe200087fe4ff */
[----:B-----5:R-:W-:Y:S01]  /*0ae0*/  ULEA UR6, UP1, UR4, UR10, 0x2 ;  /* 0x0000000a04067291 */ /* 0x020fe2000f8210ff */
[----:B------:R-:W-:-:S03]  /*0af0*/  LEA R4, P0, R5, UR8, 0x2 ;  /* 0x0000000805047c11 */ /* 0x000fc6000f8010ff */
[----:B------:R-:W-:Y:S01]  /*0b00*/  ULEA.HI.X UR7, UR4, UR11, UR5, 0x2, UP1 ;  /* 0x0000000b04077291 */ /* 0x000fe200088f1405 */
[----:B------:R-:W-:Y:S01]  /*0b10*/  LEA.HI.X R5, R5, UR9, R6, 0x2, P0 ;  /* 0x0000000905057c11 */ /* 0x000fe200080f1406 */
[----:B------:R-:W-:Y:S01]  /*0b20*/  IMAD.U32 R6, RZ, RZ, UR6 ;  /* 0x00000006ff067e24 */ /* 0x000fe2000f8e00ff */
[----:B------:R-:W-:-:S03]  /*0b30*/  UIADD3 UR13, UP1, UPT, UR4, 0x1, URZ ;  /* 0x00000001040d7890 */ /* 0x000fc6000ff3e0ff */
[----:B------:R-:W-:Y:S01]  /*0b40*/  IMAD.U32 R7, RZ, RZ, UR7 ;  /* 0x00000007ff077e24 */ /* 0x000fe2000f8e00ff */
[----:B01----:R0:W5:Y:S01]  /*0b50*/  LDG.E R8, desc[UR14][R4.64] ;  /* 0x0000000e04087981 */ /* 0x003162000c1e1900 */
[----:B------:R-:W-:Y:S02]  /*0b60*/  USHF.L.U32 UR6, UR13, 0x2, URZ ;  /* 0x000000020d067899 */ /* 0x000fe400080006ff */
[----:B------:R-:W-:Y:S02]  /*0b70*/  UIADD3.X UR5, UPT, UPT, URZ, UR5, URZ, UP1, !UPT ;  /* 0x00000005ff057290 */ /* 0x000fe40008ffe4ff */
[----:B------:R-:W5:Y:S01]  /*0b80*/  LDG.E R7, desc[UR14][R6.64] ;  /* 0x0000000e06077981 */ /* 0x000f62000c1e1900 */
[----:B------:R-:W-:Y:S01]  /*0b90*/  ULOP3.LUT UR6, UR6, 0xfffffffc, URZ, 0xc0, !UPT ;  /* 0xfffffffc06067892 */ /* 0x000fe2000f8ec0ff */
[----:B------:R-:W-:Y:S01]  /*0ba0*/  IADD3 R10, P0, PT, R2, UR13, RZ ;  /* 0x0000000d020a7c10 */ /* 0x000fe2000ff1e0ff */
[----:B------:R-:W-:Y:S02]  /*0bb0*/  USHF.L.U64.HI UR5, UR13, 0x2, UR5 ;  /* 0x000000020d057899 */ /* 0x000fe40008010205 */
[----:B------:R-:W-:Y:S01]  /*0bc0*/  UIADD3 UR6, UP1, UPT, UR6, UR10, URZ ;  /* 0x0000000a06067290 */ /* 0x000fe2000ff3e0ff */
[----:B------:R-:W-:Y:S01]  /*0bd0*/  LEA R12, P1, R10, UR8, 0x2 ;  /* 0x000000080a0c7c11 */ /* 0x000fe2000f8210ff */
[----:B------:R-:W-:Y:S01]  /*0be0*/  ULOP3.LUT UR5, UR5, 0x3, URZ, 0xc0, !UPT ;  /* 0x0000000305057892 */ /* 0x000fe2000f8ec0ff */
[----:B---3--:R-:W-:-:S03]  /*0bf0*/  IMAD.X R13, RZ, RZ, R11, P0 ;  /* 0x000000ffff0d7224 */ /* 0x008fc600000e060b */
[----:B------:R-:W-:Y:S01]  /*0c00*/  UIADD3.X UR5, UPT, UPT, UR5, UR11, URZ, UP1, !UPT ;  /* 0x0000000b05057290 */ /* 0x000fe20008ffe4ff */
[----:B0-----:R-:W-:Y:S01]  /*0c10*/  IMAD.U32 R4, RZ, RZ, UR6 ;  /* 0x00000006ff047e24 */ /* 0x001fe2000f8e00ff */
[----:B------:R-:W-:-:S04]  /*0c20*/  LEA.HI.X R13, R10, UR9, R13, 0x2, P1 ;  /* 0x000000090a0d7c11 */ /* 0x000fc800088f140d */
[----:B------:R-:W-:Y:S01]  /*0c30*/  IMAD.U32 R5, RZ, RZ, UR5 ;  /* 0x00000005ff057e24 */ /* 0x000fe2000f8e00ff */
[----:B------:R-:W3:Y:S05]  /*0c40*/  LDG.E R12, desc[UR14][R12.64] ;  /* 0x0000000e0c0c7981 */ /* 0x000eea000c1e1900 */
[----:B------:R-:W3:Y:S01]  /*0c50*/  LDG.E R5, desc[UR14][R4.64] ;  /* 0x0000000e04057981 */ /* 0x000ee2000c1e1900 */
[----:B--2-4-:R-:W-:Y:S01]  /*0c60*/  I2FP.F32.S32 R15, R0 ;  /* 0x00000000000f7245 */ /* 0x014fe20000201400 */
[----:B------:R-:W-:Y:S01]  /*0c70*/  UIADD3 UR4, UPT, UPT, UR4, 0x2, URZ ;  /* 0x0000000204047890 */ /* 0x000fe2000fffe0ff */
[----:B------:R-:W-:-:S03]  /*0c80*/  UMOV UR5, URZ ;  /* 0x000000ff00057c82 */ /* 0x000fc60008000000 */
[----:B-----5:R-:W-:-:S06]  /*0c90*/  FFMA R7, R8, R7, R15 ;  /* 0x0000000708077223 */ /* 0x020fcc000000000f */
[----:B------:R-:W0:Y:S02]  /*0ca0*/  F2I.TRUNC.NTZ R7, R7 ;  /* 0x0000000700077305 */ /* 0x000e24000020f100 */
[----:B0-----:R-:W-:-:S05]  /*0cb0*/  I2FP.F32.S32 R15, R7 ;  /* 0x00000007000f7245 */ /* 0x001fca0000201400 */
[----:B---3--:R-:W-:-:S04]  /*0cc0*/  FFMA R15, R12, R5, R15 ;  /* 0x000000050c0f7223 */ /* 0x008fc8000000000f */
[----:B------:R0:W1:Y:S03]  /*0cd0*/  F2I.TRUNC.NTZ R0, R15 ;  /* 0x0000000f00007305 */ /* 0x000066000020f100 */
.L_x_5:
[----:B------:R-:W-:Y:S05]  /*0ce0*/  BRA.U UP0, `(.L_x_3) ;  /* 0x0000000100387547 */ /* 0x000fea000b800000 */
[----:B------:R-:W5:Y:S01]  /*0cf0*/  LDCU.128 UR8, c[0x0][0x380] ;  /* 0x00007000ff0877ac */ /* 0x000f620008000c00 */
[----:B------:R-:W-:-:S04]  /*0d00*/  IADD3 R3, P0, PT, R2, UR4, RZ ;  /* 0x0000000402037c10 */ /* 0x000fc8000ff1e0ff */
[----:B------:R-:W-:Y:S01]  /*0d10*/  IADD3.X R4, PT, PT, R11, UR5, RZ, P0, !PT ;  /* 0x000000050b047c10 */ /* 0x000fe200087fe4ff */
[----:B-----5:R-:W-:Y:S01]  /*0d20*/  ULEA UR6, UP0, UR4, UR10, 0x2 ;  /* 0x0000000a04067291 */ /* 0x020fe2000f8010ff */
[----:B------:R-:W-:-:S03]  /*0d30*/  LEA R2, P1, R3, UR8, 0x2 ;  /* 0x0000000803027c11 */ /* 0x000fc6000f8210ff */
[----:B------:R-:W-:Y:S01]  /*0d40*/  ULEA.HI.X UR4, UR4, UR11, UR5, 0x2, UP0 ;  /* 0x0000000b04047291 */ /* 0x000fe200080f1405 */
[----:B------:R-:W-:Y:S01]  /*0d50*/  LEA.HI.X R3, R3, UR9, R4, 0x2, P1 ;  /* 0x0000000903037c11 */ /* 0x000fe200088f1404 */
[----:B------:R-:W-:-:S04]  /*0d60*/  IMAD.U32 R4, RZ, RZ, UR6 ;  /* 0x00000006ff047e24 */ /* 0x000fc8000f8e00ff */
[----:B------:R-:W-:Y:S01]  /*0d70*/  IMAD.U32 R5, RZ, RZ, UR4 ;  /* 0x00000004ff057e24 */ /* 0x000fe2000f8e00ff */
[----:B0-----:R-:W5:Y:S05]  /*0d80*/  LDG.E R2, desc[UR14][R2.64] ;  /* 0x0000000e02027981 */ /* 0x001f6a000c1e1900 */
[----:B------:R-:W5:Y:S01]  /*0d90*/  LDG.E R5, desc[UR14][R4.64] ;  /* 0x0000000e04057981 */ /* 0x000f62000c1e1900 */
[----:B-12-4-:R-:W-:-:S05]  /*0da0*/  I2FP.F32.S32 R7, R0 ;  /* 0x0000000000077245 */ /* 0x016fca0000201400 */
[----:B-----5:R-:W-:-:S06]  /*0db0*/  FFMA R0, R2, R5, R7 ;  /* 0x0000000502007223 */ /* 0x020fcc0000000007 */
[----:B------:R-:W0:Y:S02]  /*0dc0*/  F2I.TRUNC.NTZ R0, R0 ;  /* 0x0000000000007305 */ /* 0x000e24000020f100 */
.L_x_3:
[----:B------:R-:W5:Y:S01]  /*0dd0*/  LDCU.64 UR4, c[0x0][0x390] ;  /* 0x00007200ff0477ac */ /* 0x000f620008000a00 */
[----:B012-4-:R-:W-:Y:S02]  /*0de0*/  I2FP.F32.S32 R5, R0 ;  /* 0x0000000000057245 */ /* 0x017fe40000201400 */
[----:B-----5:R-:W-:-:S04]  /*0df0*/  LEA R2, P0, R9, UR4, 0x2 ;  /* 0x0000000409027c11 */ /* 0x020fc8000f8010ff */
[----:B------:R-:W-:-:S05]  /*0e00*/  LEA.HI.X R3, R9, UR5, RZ, 0x2, P0 ;  /* 0x0000000509037c11 */ /* 0x000fca00080f14ff */
[----:B------:R-:W-:Y:S01]  /*0e10*/  STG.E desc[UR14][R2.64], R5 ;  /* 0x0000000502007986 */ /* 0x000fe2000c10190e */
[----:B------:R-:W-:Y:S05]  /*0e20*/  EXIT ;  /* 0x000000000000794d */ /* 0x000fea0003800000 */
.L_x_6:
        /* <DEDUP_REMOVED lines=13> */
.L_x_8:


//--------------------- .nv.shared.reserved.0     --------------------------
	.section	.nv.shared.reserved.0,"aw",@nobits
	.weak		__nv_reservedSMEM_offset_0_alias
	.size		__nv_reservedSMEM_offset_0_alias, 0, 64
	.other		__nv_reservedSMEM_offset_0_alias,@"STO_CUDA_RESERVED_SHARED STV_DEFAULT"
__nv_reservedSMEM_offset_0_alias:
	.zero		0
	.zero		64


//--------------------- .nv.constant0._Z15matrixAddKernelPfS_S_m --------------------------
	.section	.nv.constant0._Z15matrixAddKernelPfS_S_m,"a",@progbits
	.sectionflags	@""
	.align	4
.nv.constant0._Z15matrixAddKernelPfS_S_m:
	.zero		928


//--------------------- .nv.constant0._Z15matrixVecKernelPfS_S_m --------------------------
	.section	.nv.constant0._Z15matrixVecKernelPfS_S_m,"a",@progbits
	.sectionflags	@""
	.align	4
.nv.constant0._Z15matrixVecKernelPfS_S_m:
	.zero		928


//--------------------- SYMBOLS --------------------------

	.type		.nv.reservedSmem.offset0,@object
	.size		.nv.reservedSmem.offset0,0x4
